//
// Generated by NVIDIA NVVM Compiler
//
// Compiler Build ID: CL-36424714
// Cuda compilation tools, release 13.0, V13.0.88
// Based on NVVM 20.0.0
//

.version 9.0
.target sm_100
.address_size 64

	// .globl	kernel

.visible .entry kernel(
	.param .u32 kernel_param_0,
	.param .u32 kernel_param_1,
	.param .u32 kernel_param_2,
	.param .u32 kernel_param_3,
	.param .u64 kernel_param_4,
	.param .u64 .ptr .align 1 kernel_param_5,
	.param .u64 .ptr .align 1 kernel_param_6
)
{
	.reg .pred 	%p<4>;
	.reg .b32 	%r<27>;
	.reg .b32 	%f<2>;
	.reg .b64 	%rd<12>;
	.reg .b64 	%fd<4>;

	ld.param.u32 	%r8, [kernel_param_0];
	ld.param.u32 	%r9, [kernel_param_1];
	ld.param.u32 	%r11, [kernel_param_2];
	ld.param.u64 	%rd2, [kernel_param_4];
	ld.param.u64 	%rd4, [kernel_param_5];
	ld.param.u64 	%rd3, [kernel_param_6];
	cvta.to.global.u64 	%rd5, %rd4;
	mov.u32 	%r12, %ctaid.x;
	mov.u32 	%r13, %ntid.x;
	mov.u32 	%r14, %tid.x;
	mad.lo.s32 	%r1, %r12, %r13, %r14;
	mov.u32 	%r15, %ctaid.y;
	mov.u32 	%r16, %ntid.y;
	mov.u32 	%r17, %tid.y;
	mad.lo.s32 	%r2, %r15, %r16, %r17;
	mad.lo.s32 	%r18, %r11, %r2, %r1;
	mul.wide.s32 	%rd6, %r18, 8;
	add.s64 	%rd7, %rd5, %rd6;
	ld.global.u64 	%rd1, [%rd7];
	cvt.u32.u64 	%r3, %rd1;
	setp.gt.u32 	%p1, %r3, 2147483646;
	mov.b32 	%r26, 4469538;
	@%p1 bra 	$L__BB0_6;
	setp.eq.s32 	%p2, %r8, 0;
	@%p2 bra 	$L__BB0_3;
	cvt.rn.f32.u32 	%f1, %r3;
	cvt.f64.f32 	%fd1, %f1;
	div.rn.f64 	%fd2, %fd1, 0d407F400000000000;
	mul.f64 	%fd3, %fd2, 0d406FE00000000000;
	cvt.rzi.u32.f64 	%r19, %fd3;
	shl.b32 	%r20, %r19, 24;
	shl.b32 	%r21, %r19, 16;
	shl.b32 	%r22, %r19, 8;
	or.b32  	%r23, %r21, %r20;
	or.b32  	%r24, %r23, %r22;
	or.b32  	%r26, %r24, %r19;
	bra.uni 	$L__BB0_6;
$L__BB0_3:
	setp.eq.s32 	%p3, %r9, 0;
	@%p3 bra 	$L__BB0_5;
	mul.lo.s32 	%r26, %r3, 1234567;
	bra.uni 	$L__BB0_6;
$L__BB0_5:
	cvta.to.global.u64 	%rd8, %rd3;
	shl.b64 	%rd9, %rd1, 2;
	and.b64  	%rd10, %rd9, 8589934588;
	add.s64 	%rd11, %rd8, %rd10;
	ld.global.u32 	%r26, [%rd11];
$L__BB0_6:
	shl.b32 	%r25, %r1, 2;
	sust.b.2d.b32.trap 	[%rd2, {%r25, %r2}], {%r26};
	ret;

}


// ===== COMPILED SASS (sm_100) =====

	.target	sm_100

	.elftype	@"ET_EXEC"


//--------------------- .note.nv.tkinfo           --------------------------
	.section	.note.nv.tkinfo,"",@"SHT_NOTE"
	.sectionflags	@"SHF_NOTE_NV_TKINFO"
	.tkinfo
        /*0018*/ 	.word	0x00000002
        /*0030*/ 	.string	""
        /*0030*/ 	.string	"ptxas"
        /*0030*/ 	.string	"Cuda compilation tools, release 13.0, V13.0.88"
        /*0030*/ 	.string	"Build cuda_13.0.r13.0/compiler.36424714_0"
        /*0030*/ 	.string	"-arch sm_100 -m 64 "



//--------------------- .note.nv.cuinfo           --------------------------
	.section	.note.nv.cuinfo,"",@"SHT_NOTE"
	.sectionflags	@"SHF_NOTE_NV_CUINFO"
        /*0018*/ 	.short	0x0002
        /*001a*/ 	.short	0x0064
        /*001c*/ 	.short	0x0082
	.zero		2


//--------------------- .nv.info                  --------------------------
	.section	.nv.info,"",@"SHT_CUDA_INFO"
	.align	4


	//----- nvinfo : EIATTR_REGCOUNT
	.align		4
        /*0000*/ 	.byte	0x04, 0x2f
        /*0002*/ 	.short	(.L_1 - .L_0)
	.align		4
.L_0:
        /*0004*/ 	.word	index@(kernel)
        /*0008*/ 	.word	0x00000018


	//----- nvinfo : EIATTR_FRAME_SIZE
	.align		4
.L_1:
        /*000c*/ 	.byte	0x04, 0x11
        /*000e*/ 	.short	(.L_3 - .L_2)
	.align		4
.L_2:
        /*0010*/ 	.word	index@($__internal_0_$__cuda_sm20_div_rn_f64_full)
        /*0014*/ 	.word	0x00000000


	//----- nvinfo : EIATTR_FRAME_SIZE
	.align		4
.L_3:
        /*0018*/ 	.byte	0x04, 0x11
        /*001a*/ 	.short	(.L_5 - .L_4)
	.align		4
.L_4:
        /*001c*/ 	.word	index@(kernel)
        /*0020*/ 	.word	0x00000000


	//----- nvinfo : EIATTR_MIN_STACK_SIZE
	.align		4
.L_5:
        /*0024*/ 	.byte	0x04, 0x12
        /*0026*/ 	.short	(.L_7 - .L_6)
	.align		4
.L_6:
        /*0028*/ 	.word	index@(kernel)
        /*002c*/ 	.word	0x00000000
.L_7:


//--------------------- .nv.compat                --------------------------
	.section	.nv.compat,"",@"SHT_CUDA_COMPAT_INFO"
	.align	4
        /*0000*/ 	.byte	0x02, 0x09, 0x00, 0x00, 0x02, 0x02, 0x02, 0x00, 0x02, 0x05, 0x05, 0x00, 0x03, 0x07, 0x01, 0x01
        /*0010*/ 	.byte	0x02, 0x03, 0x00, 0x00, 0x02, 0x06, 0x01, 0x00, 0x04, 0x0b, 0x08, 0x00, 0x01, 0x00, 0x00, 0x00
        /*0020*/ 	.byte	0x00, 0x00, 0x00, 0x00


//--------------------- .nv.info.kernel           --------------------------
	.section	.nv.info.kernel,"",@"SHT_CUDA_INFO"
	.sectionflags	@""
	.align	4


	//----- nvinfo : EIATTR_CUDA_API_VERSION
	.align		4
        /*0000*/ 	.byte	0x04, 0x37
        /*0002*/ 	.short	(.L_9 - .L_8)
.L_8:
        /*0004*/ 	.word	0x00000082


	//----- nvinfo : EIATTR_KPARAM_INFO
	.align		4
.L_9:
        /*0008*/ 	.byte	0x04, 0x17
        /*000a*/ 	.short	(.L_11 - .L_10)
.L_10:
        /*000c*/ 	.word	0x00000000
        /*0010*/ 	.short	0x0006
        /*0012*/ 	.short	0x0020
        /*0014*/ 	.byte	0x00, 0xf5, 0x21, 0x00


	//----- nvinfo : EIATTR_KPARAM_INFO
	.align		4
.L_11:
        /*0018*/ 	.byte	0x04, 0x17
        /*001a*/ 	.short	(.L_13 - .L_12)
.L_12:
        /*001c*/ 	.word	0x00000000
        /*0020*/ 	.short	0x0005
        /*0022*/ 	.short	0x0018
        /*0024*/ 	.byte	0x00, 0xf5, 0x21, 0x00


	//----- nvinfo : EIATTR_KPARAM_INFO
	.align		4
.L_13:
        /*0028*/ 	.byte	0x04, 0x17
        /*002a*/ 	.short	(.L_15 - .L_14)
.L_14:
        /*002c*/ 	.word	0x00000000
        /*0030*/ 	.short	0x0004
        /*0032*/ 	.short	0x0010
        /*0034*/ 	.byte	0x00, 0xf0, 0x21, 0x00


	//----- nvinfo : EIATTR_KPARAM_INFO
	.align		4
.L_15:
        /*0038*/ 	.byte	0x04, 0x17
        /*003a*/ 	.short	(.L_17 - .L_16)
.L_16:
        /*003c*/ 	.word	0x00000000
        /*0040*/ 	.short	0x0003
        /*0042*/ 	.short	0x000c
        /*0044*/ 	.byte	0x00, 0xf0, 0x11, 0x00


	//----- nvinfo : EIATTR_KPARAM_INFO
	.align		4
.L_17:
        /*0048*/ 	.byte	0x04, 0x17
        /*004a*/ 	.short	(.L_19 - .L_18)
.L_18:
        /*004c*/ 	.word	0x00000000
        /*0050*/ 	.short	0x0002
        /*0052*/ 	.short	0x0008
        /*0054*/ 	.byte	0x00, 0xf0, 0x11, 0x00


	//----- nvinfo : EIATTR_KPARAM_INFO
	.align		4
.L_19:
        /*0058*/ 	.byte	0x04, 0x17
        /*005a*/ 	.short	(.L_21 - .L_20)
.L_20:
        /*005c*/ 	.word	0x00000000
        /*0060*/ 	.short	0x0001
        /*0062*/ 	.short	0x0004
        /*0064*/ 	.byte	0x00, 0xf0, 0x11, 0x00


	//----- nvinfo : EIATTR_KPARAM_INFO
	.align		4
.L_21:
        /*0068*/ 	.byte	0x04, 0x17
        /*006a*/ 	.short	(.L_23 - .L_22)
.L_22:
        /*006c*/ 	.word	0x00000000
        /*0070*/ 	.short	0x0000
        /*0072*/ 	.short	0x0000
        /*0074*/ 	.byte	0x00, 0xf0, 0x11, 0x00


	//----- nvinfo : EIATTR_SPARSE_MMA_MASK
	.align		4
.L_23:
        /*0078*/ 	.byte	0x03, 0x50
        /*007a*/ 	.short	0x0000


	//----- nvinfo : EIATTR_MAXREG_COUNT
	.align		4
        /*007c*/ 	.byte	0x03, 0x1b
        /*007e*/ 	.short	0x00ff


	//----- nvinfo : EIATTR_MERCURY_ISA_VERSION
	.align		4
        /*0080*/ 	.byte	0x03, 0x5f
        /*0082*/ 	.short	0x0101


	//----- nvinfo : EIATTR_VRC_CTA_INIT_COUNT
	.align		4
        /*0084*/ 	.byte	0x02, 0x4a
	.zero		1
	.zero		1


	//----- nvinfo : EIATTR_EXIT_INSTR_OFFSETS
	.align		4
        /*0088*/ 	.byte	0x04, 0x1c
        /*008a*/ 	.short	(.L_25 - .L_24)


	//   ....[0]....
.L_24:
        /*008c*/ 	.word	0x00000460


	//----- nvinfo : EIATTR_CRS_STACK_SIZE
	.align		4
.L_25:
        /*0090*/ 	.byte	0x04, 0x1e
        /*0092*/ 	.short	(.L_27 - .L_26)
.L_26:
        /*0094*/ 	.word	0x00000000


	//----- nvinfo : EIATTR_CBANK_PARAM_SIZE
	.align		4
.L_27:
        /*0098*/ 	.byte	0x03, 0x19
        /*009a*/ 	.short	0x0028


	//----- nvinfo : EIATTR_PARAM_CBANK
	.align		4
        /*009c*/ 	.byte	0x04, 0x0a
        /*009e*/ 	.short	(.L_29 - .L_28)
	.align		4
.L_28:
        /*00a0*/ 	.word	index@(.nv.constant0.kernel)
        /*00a4*/ 	.short	0x0380
        /*00a6*/ 	.short	0x0028


	//----- nvinfo : EIATTR_SW_WAR
	.align		4
.L_29:
        /*00a8*/ 	.byte	0x04, 0x36
        /*00aa*/ 	.short	(.L_31 - .L_30)
.L_30:
        /*00ac*/ 	.word	0x00000008
.L_31:


//--------------------- .nv.callgraph             --------------------------
	.section	.nv.callgraph,"",@"SHT_CUDA_CALLGRAPH"
	.align	4
	.sectionentsize	8
	.align		4
        /*0000*/ 	.word	0x00000000
	.align		4
        /*0004*/ 	.word	0xffffffff
	.align		4
        /*0008*/ 	.word	0x00000000
	.align		4
        /*000c*/ 	.word	0xfffffffe
	.align		4
        /*0010*/ 	.word	0x00000000
	.align		4
        /*0014*/ 	.word	0xfffffffd
	.align		4
        /*0018*/ 	.word	0x00000000
	.align		4
        /*001c*/ 	.word	0xfffffffc


//--------------------- .text.kernel              --------------------------
	.section	.text.kernel,"ax",@progbits
	.align	128
        .global         kernel
        .type           kernel,@function
        .size           kernel,(.L_x_10 - kernel)
        .other          kernel,@"STO_CUDA_ENTRY STV_DEFAULT"
kernel:
.text.kernel:
[----:B------:R-:W-:Y:S01]  /*0000*/  LDC R1, c[0x0][0x37c] ;  /* 0x0000df00ff017b82 */ /* 0x000fe20000000800 */
[----:B------:R-:W0:Y:S07]  /*0010*/  S2R R5, SR_TID.X ;  /* 0x0000000000057919 */ /* 0x000e2e0000002100 */
[----:B------:R-:W0:Y:S01]  /*0020*/  S2UR UR6, SR_CTAID.X ;  /* 0x00000000000679c3 */ /* 0x000e220000002500 */
[----:B------:R-:W1:Y:S01]  /*0030*/  LDCU UR8, c[0x0][0x388] ;  /* 0x00007100ff0877ac */ /* 0x000e620008000800 */
[----:B------:R-:W2:Y:S01]  /*0040*/  S2R R7, SR_TID.Y ;  /* 0x0000000000077919 */ /* 0x000ea20000002200 */
[----:B------:R-:W3:Y:S05]  /*0050*/  LDCU.64 UR4, c[0x0][0x358] ;  /* 0x00006b00ff0477ac */ /* 0x000eea0008000a00 */
[----:B------:R-:W0:Y:S08]  /*0060*/  LDC R4, c[0x0][0x360] ;  /* 0x0000d800ff047b82 */ /* 0x000e300000000800 */
[----:B------:R-:W2:Y:S08]  /*0070*/  S2UR UR7, SR_CTAID.Y ;  /* 0x00000000000779c3 */ /* 0x000eb00000002600 */
[----:B------:R-:W2:Y:S08]  /*0080*/  LDC R0, c[0x0][0x364] ;  /* 0x0000d900ff007b82 */ /* 0x000eb00000000800 */
[----:B------:R-:W4:Y:S01]  /*0090*/  LDC.64 R2, c[0x0][0x398] ;  /* 0x0000e600ff027b82 */ /* 0x000f220000000a00 */
[----:B0-----:R-:W-:-:S02]  /*00a0*/  IMAD R4, R4, UR6, R5 ;  /* 0x0000000604047c24 */ /* 0x001fc4000f8e0205 */
[----:B--2---:R-:W-:-:S04]  /*00b0*/  IMAD R5, R0, UR7, R7 ;  /* 0x0000000700057c24 */ /* 0x004fc8000f8e0207 */
[----:B-1----:R-:W-:-:S04]  /*00c0*/  IMAD R7, R5, UR8, R4 ;  /* 0x0000000805077c24 */ /* 0x002fc8000f8e0204 */
[----:B----4-:R-:W-:-:S06]  /*00d0*/  IMAD.WIDE R2, R7, 0x8, R2 ;  /* 0x0000000807027825 */ /* 0x010fcc00078e0202 */
[----:B---3--:R-:W2:Y:S01]  /*00e0*/  LDG.E.64 R2, desc[UR4][R2.64] ;  /* 0x0000000402027981 */ /* 0x008ea2000c1e1b00 */
[----:B------:R-:W-:Y:S01]  /*00f0*/  BSSY.RECONVERGENT B0, `(.L_x_0) ;  /* 0x0000033000007945 */ /* 0x000fe20003800200 */
[----:B------:R-:W-:Y:S01]  /*0100*/  IMAD.MOV.U32 R0, RZ, RZ, 0x443322 ;  /* 0x00443322ff007424 */ /* 0x000fe200078e00ff */
[----:B--2---:R-:W-:-:S13]  /*0110*/  ISETP.GT.U32.AND P0, PT, R2, 0x7ffffffe, PT ;  /* 0x7ffffffe0200780c */ /* 0x004fda0003f04070 */
[----:B------:R-:W-:Y:S05]  /*0120*/  @P0 BRA `(.L_x_1) ;  /* 0x0000000000bc0947 */ /* 0x000fea0003800000 */
[----:B------:R-:W0:Y:S02]  /*0130*/  LDCU UR6, c[0x0][0x380] ;  /* 0x00007000ff0677ac */ /* 0x000e240008000800 */
[----:B0-----:R-:W-:-:S09]  /*0140*/  UISETP.NE.AND UP0, UPT, UR6, URZ, UPT ;  /* 0x000000ff0600728c */ /* 0x001fd2000bf05270 */
[----:B------:R-:W-:Y:S05]  /*0150*/  BRA.U !UP0, `(.L_x_2) ;  /* 0x0000000108807547 */ /* 0x000fea000b800000 */
[----:B------:R-:W0:Y:S01]  /*0160*/  MUFU.RCP64H R7, 500 ;  /* 0x407f400000077908 */ /* 0x000e220000001800 */
[----:B------:R-:W-:Y:S01]  /*0170*/  IMAD.MOV.U32 R10, RZ, RZ, 0x0 ;  /* 0x00000000ff0a7424 */ /* 0x000fe200078e00ff */
[----:B------:R-:W-:Y:S01]  /*0180*/  BSSY.RECONVERGENT B1, `(.L_x_3) ;  /* 0x0000015000017945 */ /* 0x000fe20003800200 */
[----:B------:R-:W-:Y:S02]  /*0190*/  IMAD.MOV.U32 R11, RZ, RZ, 0x407f4000 ;  /* 0x407f4000ff0b7424 */ /* 0x000fe400078e00ff */
[----:B------:R-:W-:-:S06]  /*01a0*/  IMAD.MOV.U32 R6, RZ, RZ, 0x1 ;  /* 0x00000001ff067424 */ /* 0x000fcc00078e00ff */
[----:B0-----:R-:W-:-:S08]  /*01b0*/  DFMA R8, R6, -R10, 1 ;  /* 0x3ff000000608742b */ /* 0x001fd0000000080a */
[----:B------:R-:W-:-:S08]  /*01c0*/  DFMA R8, R8, R8, R8 ;  /* 0x000000080808722b */ /* 0x000fd00000000008 */
[----:B------:R-:W-:Y:S01]  /*01d0*/  DFMA R8, R6, R8, R6 ;  /* 0x000000080608722b */ /* 0x000fe20000000006 */
[----:B------:R-:W-:-:S07]  /*01e0*/  I2FP.F32.U32 R6, R2 ;  /* 0x0000000200067245 */ /* 0x000fce0000201000 */
[C---:B------:R-:W-:Y:S01]  /*01f0*/  DFMA R2, R8.reuse, -R10, 1 ;  /* 0x3ff000000802742b */ /* 0x040fe2000000080a */
[----:B------:R-:W0:Y:S07]  /*0200*/  F2F.F64.F32 R6, R6 ;  /* 0x0000000600067310 */ /* 0x000e2e0000201800 */
[----:B------:R-:W-:-:S08]  /*0210*/  DFMA R2, R8, R2, R8 ;  /* 0x000000020802722b */ /* 0x000fd00000000008 */
[----:B0-----:R-:W-:Y:S01]  /*0220*/  DMUL R8, R6, R2 ;  /* 0x0000000206087228 */ /* 0x001fe20000000000 */
[----:B------:R-:W-:-:S07]  /*0230*/  FSETP.GEU.AND P1, PT, |R7|, 6.5827683646048100446e-37, PT ;  /* 0x036000000700780b */ /* 0x000fce0003f2e200 */
[----:B------:R-:W-:-:S08]  /*0240*/  DFMA R10, R8, -500, R6 ;  /* 0xc07f4000080a782b */ /* 0x000fd00000000006 */
[----:B------:R-:W-:-:S10]  /*0250*/  DFMA R2, R2, R10, R8 ;  /* 0x0000000a0202722b */ /* 0x000fd40000000008 */
[----:B------:R-:W-:-:S05]  /*0260*/  FFMA R0, RZ, 3.98828125, R3 ;  /* 0x407f4000ff007823 */ /* 0x000fca0000000003 */
[----:B------:R-:W-:-:S13]  /*0270*/  FSETP.GT.AND P0, PT, |R0|, 1.469367938527859385e-39, PT ;  /* 0x001000000000780b */ /* 0x000fda0003f04200 */
[----:B------:R-:W-:Y:S05]  /*0280*/  @P0 BRA P1, `(.L_x_4) ;  /* 0x0000000000100947 */ /* 0x000fea0000800000 */
[----:B------:R-:W-:-:S07]  /*0290*/  MOV R0, 0x2b0 ;  /* 0x000002b000007802 */ /* 0x000fce0000000f00 */
[----:B------:R-:W-:Y:S05]  /*02a0*/  CALL.REL.NOINC `($__internal_0_$__cuda_sm20_div_rn_f64_full) ;  /* 0x0000000000707944 */ /* 0x000fea0003c00000 */
[----:B------:R-:W-:Y:S02]  /*02b0*/  IMAD.MOV.U32 R2, RZ, RZ, R12 ;  /* 0x000000ffff027224 */ /* 0x000fe400078e000c */
[----:B------:R-:W-:-:S07]  /*02c0*/  IMAD.MOV.U32 R3, RZ, RZ, R13 ;  /* 0x000000ffff037224 */ /* 0x000fce00078e000d */
.L_x_4:
[----:B------:R-:W-:Y:S05]  /*02d0*/  BSYNC.RECONVERGENT B1 ;  /* 0x0000000000017941 */ /* 0x000fea0003800200 */
.L_x_3:
[----:B------:R-:W-:-:S10]  /*02e0*/  DMUL R2, R2, 255 ;  /* 0x406fe00002027828 */ /* 0x000fd40000000000 */
[----:B------:R-:W0:Y:S02]  /*02f0*/  F2I.U32.F64.TRUNC R2, R2 ;  /* 0x0000000200027311 */ /* 0x000e24000030d000 */
[C---:B0-----:R-:W-:Y:S02]  /*0300*/  IMAD.SHL.U32 R0, R2.reuse, 0x1000000, RZ ;  /* 0x0100000002007824 */ /* 0x041fe400078e00ff */
[C---:B------:R-:W-:Y:S02]  /*0310*/  IMAD.U32 R7, R2.reuse, 0x10000, RZ ;  /* 0x0001000002077824 */ /* 0x040fe400078e00ff */
[----:B------:R-:W-:-:S05]  /*0320*/  IMAD.SHL.U32 R6, R2, 0x100, RZ ;  /* 0x0000010002067824 */ /* 0x000fca00078e00ff */
[----:B------:R-:W-:-:S04]  /*0330*/  LOP3.LUT R7, R6, R7, R0, 0xfe, !PT ;  /* 0x0000000706077212 */ /* 0x000fc800078efe00 */
[----:B------:R-:W-:Y:S01]  /*0340*/  LOP3.LUT R0, R7, R2, RZ, 0xfc, !PT ;  /* 0x0000000207007212 */ /* 0x000fe200078efcff */
[----:B------:R-:W-:Y:S06]  /*0350*/  BRA `(.L_x_1) ;  /* 0x0000000000307947 */ /* 0x000fec0003800000 */
.L_x_2:
[----:B------:R-:W0:Y:S02]  /*0360*/  LDCU UR6, c[0x0][0x384] ;  /* 0x00007080ff0677ac */ /* 0x000e240008000800 */
[----:B0-----:R-:W-:-:S13]  /*0370*/  ISETP.NE.AND P0, PT, RZ, UR6, PT ;  /* 0x00000006ff007c0c */ /* 0x001fda000bf05270 */
[----:B------:R-:W-:Y:S01]  /*0380*/  @P0 IMAD R0, R2, 0x12d687, RZ ;  /* 0x0012d68702000824 */ /* 0x000fe200078e02ff */
[----:B------:R-:W-:Y:S06]  /*0390*/  @P0 BRA `(.L_x_1) ;  /* 0x0000000000200947 */ /* 0x000fec0003800000 */
[----:B------:R-:W0:Y:S01]  /*03a0*/  LDCU.64 UR6, c[0x0][0x3a0] ;  /* 0x00007400ff0677ac */ /* 0x000e220008000a00 */
[C---:B------:R-:W-:Y:S01]  /*03b0*/  IMAD.SHL.U32 R0, R2.reuse, 0x4, RZ ;  /* 0x0000000402007824 */ /* 0x040fe200078e00ff */
[----:B------:R-:W-:-:S04]  /*03c0*/  SHF.L.U64.HI R3, R2, 0x2, R3 ;  /* 0x0000000202037819 */ /* 0x000fc80000010203 */
[----:B------:R-:W-:Y:S02]  /*03d0*/  LOP3.LUT R2, R0, 0xfffffffc, RZ, 0xc0, !PT ;  /* 0xfffffffc00027812 */ /* 0x000fe400078ec0ff */
[----:B------:R-:W-:Y:S02]  /*03e0*/  LOP3.LUT R0, R3, 0x1, RZ, 0xc0, !PT ;  /* 0x0000000103007812 */ /* 0x000fe400078ec0ff */
[----:B0-----:R-:W-:-:S04]  /*03f0*/  IADD3 R2, P0, PT, R2, UR6, RZ ;  /* 0x0000000602027c10 */ /* 0x001fc8000ff1e0ff */
[----:B------:R-:W-:-:S05]  /*0400*/  IADD3.X R3, PT, PT, R0, UR7, RZ, P0, !PT ;  /* 0x0000000700037c10 */ /* 0x000fca00087fe4ff */
[----:B------:R0:W5:Y:S04]  /*0410*/  LDG.E R0, desc[UR4][R2.64] ;  /* 0x0000000402007981 */ /* 0x000168000c1e1900 */
.L_x_1:
[----:B------:R-:W-:Y:S05]  /*0420*/  BSYNC.RECONVERGENT B0 ;  /* 0x0000000000007941 */ /* 0x000fea0003800200 */
.L_x_0:
[----:B------:R-:W1:Y:S01]  /*0430*/  LDCU UR6, c[0x0][0x390] ;  /* 0x00007200ff0677ac */ /* 0x000e620008000800 */
[----:B------:R-:W-:-:S04]  /*0440*/  IMAD.SHL.U32 R4, R4, 0x4, RZ ;  /* 0x0000000404047824 */ /* 0x000fc800078e00ff */
[----:B-1---5:R1:W-:Y:S02]  /*0450*/  SUST.D.BA.2D.STRONG.SM.TRAP [R4], R0, UR6 ;  /* 0x70ff060004007f9d */ /* 0x0223e4000810a900 */
[----:B-1----:R-:W-:Y:S05]  /*0460*/  EXIT ;  /* 0x000000000000794d */ /* 0x002fea0003800000 */
        .weak           $__internal_0_$__cuda_sm20_div_rn_f64_full
        .type           $__internal_0_$__cuda_sm20_div_rn_f64_full,@function
        .size           $__internal_0_$__cuda_sm20_div_rn_f64_full,(.L_x_10 - $__internal_0_$__cuda_sm20_div_rn_f64_full)
$__internal_0_$__cuda_sm20_div_rn_f64_full:
[----:B------:R-:W-:Y:S01]  /*0470*/  IMAD.MOV.U32 R3, RZ, RZ, 0x3fff4000 ;  /* 0x3fff4000ff037424 */ /* 0x000fe200078e00ff */
[C---:B------:R-:W-:Y:S01]  /*0480*/  FSETP.GEU.AND P1, PT, |R7|.reuse, 1.469367938527859385e-39, PT ;  /* 0x001000000700780b */ /* 0x040fe20003f2e200 */
[----:B------:R-:W-:Y:S01]  /*0490*/  IMAD.MOV.U32 R2, RZ, RZ, 0x0 ;  /* 0x00000000ff027424 */ /* 0x000fe200078e00ff */
[----:B------:R-:W-:Y:S01]  /*04a0*/  LOP3.LUT R12, R7, 0x7ff00000, RZ, 0xc0, !PT ;  /* 0x7ff00000070c7812 */ /* 0x000fe200078ec0ff */
[----:B------:R-:W0:Y:S01]  /*04b0*/  MUFU.RCP64H R9, R3 ;  /* 0x0000000300097308 */ /* 0x000e220000001800 */
[----:B------:R-:W-:Y:S01]  /*04c0*/  IMAD.MOV.U32 R8, RZ, RZ, 0x1 ;  /* 0x00000001ff087424 */ /* 0x000fe200078e00ff */
[----:B------:R-:W-:Y:S01]  /*04d0*/  BSSY.RECONVERGENT B2, `(.L_x_5) ;  /* 0x0000045000027945 */ /* 0x000fe20003800200 */
[----:B------:R-:W-:Y:S01]  /*04e0*/  IMAD.MOV.U32 R13, RZ, RZ, 0x1ca00000 ;  /* 0x1ca00000ff0d7424 */ /* 0x000fe200078e00ff */
[----:B------:R-:W-:Y:S01]  /*04f0*/  ISETP.GE.U32.AND P0, PT, R12, 0x40700000, PT ;  /* 0x407000000c00780c */ /* 0x000fe20003f06070 */
[----:B------:R-:W-:Y:S02]  /*0500*/  IMAD.MOV.U32 R18, RZ, RZ, R12 ;  /* 0x000000ffff127224 */ /* 0x000fe400078e000c */
[----:B------:R-:W-:Y:S01]  /*0510*/  IMAD.MOV.U32 R19, RZ, RZ, 0x40700000 ;  /* 0x40700000ff137424 */ /* 0x000fe200078e00ff */
[----:B------:R-:W-:-:S03]  /*0520*/  SEL R13, R13, 0x63400000, !P0 ;  /* 0x634000000d0d7807 */ /* 0x000fc60004000000 */
[----:B------:R-:W-:Y:S01]  /*0530*/  VIADD R21, R19, 0xffffffff ;  /* 0xffffffff13157836 */ /* 0x000fe20000000000 */
[----:B0-----:R-:W-:-:S08]  /*0540*/  DFMA R10, R8, -R2, 1 ;  /* 0x3ff00000080a742b */ /* 0x001fd00000000802 */
[----:B------:R-:W-:-:S08]  /*0550*/  DFMA R10, R10, R10, R10 ;  /* 0x0000000a0a0a722b */ /* 0x000fd0000000000a */
[----:B------:R-:W-:Y:S01]  /*0560*/  DFMA R14, R8, R10, R8 ;  /* 0x0000000a080e722b */ /* 0x000fe20000000008 */
[C-C-:B------:R-:W-:Y:S01]  /*0570*/  @!P1 LOP3.LUT R10, R13.reuse, 0x80000000, R7.reuse, 0xf8, !PT ;  /* 0x800000000d0a9812 */ /* 0x140fe200078ef807 */
[----:B------:R-:W-:Y:S01]  /*0580*/  IMAD.MOV.U32 R8, RZ, RZ, R6 ;  /* 0x000000ffff087224 */ /* 0x000fe200078e0006 */
[----:B------:R-:W-:Y:S02]  /*0590*/  LOP3.LUT R9, R13, 0x800fffff, R7, 0xf8, !PT ;  /* 0x800fffff0d097812 */ /* 0x000fe400078ef807 */
[----:B------:R-:W-:Y:S01]  /*05a0*/  @!P1 LOP3.LUT R11, R10, 0x100000, RZ, 0xfc, !PT ;  /* 0x001000000a0b9812 */ /* 0x000fe200078efcff */
[----:B------:R-:W-:Y:S02]  /*05b0*/  @!P1 IMAD.MOV.U32 R10, RZ, RZ, RZ ;  /* 0x000000ffff0a9224 */ /* 0x000fe400078e00ff */
[----:B------:R-:W-:-:S04]  /*05c0*/  DFMA R16, R14, -R2, 1 ;  /* 0x3ff000000e10742b */ /* 0x000fc80000000802 */
[----:B------:R-:W-:-:S04]  /*05d0*/  @!P1 DFMA R8, R8, 2, -R10 ;  /* 0x400000000808982b */ /* 0x000fc8000000080a */
[----:B------:R-:W-:-:S06]  /*05e0*/  DFMA R10, R14, R16, R14 ;  /* 0x000000100e0a722b */ /* 0x000fcc000000000e */
[----:B------:R-:W-:Y:S02]  /*05f0*/  @!P1 LOP3.LUT R18, R9, 0x7ff00000, RZ, 0xc0, !PT ;  /* 0x7ff0000009129812 */ /* 0x000fe400078ec0ff */
[----:B------:R-:W-:-:S03]  /*0600*/  DMUL R16, R10, R8 ;  /* 0x000000080a107228 */ /* 0x000fc60000000000 */
[----:B------:R-:W-:-:S05]  /*0610*/  VIADD R20, R18, 0xffffffff ;  /* 0xffffffff12147836 */ /* 0x000fca0000000000 */
[----:B------:R-:W-:Y:S01]  /*0620*/  DFMA R14, R16, -R2, R8 ;  /* 0x80000002100e722b */ /* 0x000fe20000000008 */
[----:B------:R-:W-:-:S04]  /*0630*/  ISETP.GT.U32.AND P0, PT, R20, 0x7feffffe, PT ;  /* 0x7feffffe1400780c */ /* 0x000fc80003f04070 */
[----:B------:R-:W-:-:S03]  /*0640*/  ISETP.GT.U32.OR P0, PT, R21, 0x7feffffe, P0 ;  /* 0x7feffffe1500780c */ /* 0x000fc60000704470 */
[----:B------:R-:W-:-:S10]  /*0650*/  DFMA R10, R10, R14, R16 ;  /* 0x0000000e0a0a722b */ /* 0x000fd40000000010 */
[----:B------:R-:W-:Y:S05]  /*0660*/  @P0 BRA `(.L_x_6) ;  /* 0x0000000000680947 */ /* 0x000fea0003800000 */
[----:B------:R-:W-:Y:S02]  /*0670*/  IMAD.MOV.U32 R7, RZ, RZ, 0x40700000 ;  /* 0x40700000ff077424 */ /* 0x000fe400078e00ff */
[----:B------:R-:W-:-:S03]  /*0680*/  IMAD.MOV.U32 R6, RZ, RZ, RZ ;  /* 0x000000ffff067224 */ /* 0x000fc600078e00ff */
[----:B------:R-:W-:-:S04]  /*0690*/  VIADDMNMX R12, R12, -R7, 0xb9600000, !PT ;  /* 0xb96000000c0c7446 */ /* 0x000fc80007800907 */
[----:B------:R-:W-:-:S05]  /*06a0*/  VIMNMX R12, PT, PT, R12, 0x46a00000, PT ;  /* 0x46a000000c0c7848 */ /* 0x000fca0003fe0100 */
[----:B------:R-:W-:-:S04]  /*06b0*/  IMAD.IADD R14, R12, 0x1, -R13 ;  /* 0x000000010c0e7824 */ /* 0x000fc800078e0a0d */
[----:B------:R-:W-:-:S06]  /*06c0*/  VIADD R7, R14, 0x7fe00000 ;  /* 0x7fe000000e077836 */ /* 0x000fcc0000000000 */
[----:B------:R-:W-:-:S10]  /*06d0*/  DMUL R12, R10, R6 ;  /* 0x000000060a0c7228 */ /* 0x000fd40000000000 */
[----:B------:R-:W-:-:S13]  /*06e0*/  FSETP.GTU.AND P0, PT, |R13|, 1.469367938527859385e-39, PT ;  /* 0x001000000d00780b */ /* 0x000fda0003f0c200 */
[----:B------:R-:W-:Y:S05]  /*06f0*/  @P0 BRA `(.L_x_7) ;  /* 0x0000000000880947 */ /* 0x000fea0003800000 */
[----:B------:R-:W-:Y:S01]  /*0700*/  DFMA R2, R10, -R2, R8 ;  /* 0x800000020a02722b */ /* 0x000fe20000000008 */
[----:B------:R-:W-:-:S09]  /*0710*/  IMAD.MOV.U32 R6, RZ, RZ, RZ ;  /* 0x000000ffff067224 */ /* 0x000fd200078e00ff */
[C---:B------:R-:W-:Y:S02]  /*0720*/  FSETP.NEU.AND P0, PT, R3.reuse, RZ, PT ;  /* 0x000000ff0300720b */ /* 0x040fe40003f0d000 */
[----:B------:R-:W-:-:S04]  /*0730*/  LOP3.LUT R2, R3, 0x407f4000, RZ, 0x3c, !PT ;  /* 0x407f400003027812 */ /* 0x000fc800078e3cff */
[----:B------:R-:W-:-:S04]  /*0740*/  LOP3.LUT R9, R2, 0x80000000, RZ, 0xc0, !PT ;  /* 0x8000000002097812 */ /* 0x000fc800078ec0ff */
[----:B------:R-:W-:-:S03]  /*0750*/  LOP3.LUT R7, R9, R7, RZ, 0xfc, !PT ;  /* 0x0000000709077212 */ /* 0x000fc600078efcff */
[----:B------:R-:W-:Y:S05]  /*0760*/  @!P0 BRA `(.L_x_7) ;  /* 0x00000000006c8947 */ /* 0x000fea0003800000 */
[----:B------:R-:W-:Y:S01]  /*0770*/  IMAD.MOV R3, RZ, RZ, -R14 ;  /* 0x000000ffff037224 */ /* 0x000fe200078e0a0e */
[----:B------:R-:W-:Y:S01]  /*0780*/  DMUL.RP R6, R10, R6 ;  /* 0x000000060a067228 */ /* 0x000fe20000008000 */
[----:B------:R-:W-:-:S06]  /*0790*/  IMAD.MOV.U32 R2, RZ, RZ, RZ ;  /* 0x000000ffff027224 */ /* 0x000fcc00078e00ff */
[----:B------:R-:W-:-:S03]  /*07a0*/  DFMA R2, R12, -R2, R10 ;  /* 0x800000020c02722b */ /* 0x000fc6000000000a */
[----:B------:R-:W-:-:S03]  /*07b0*/  LOP3.LUT R9, R7, R9, RZ, 0x3c, !PT ;  /* 0x0000000907097212 */ /* 0x000fc600078e3cff */
[----:B------:R-:W-:-:S04]  /*07c0*/  IADD3 R2, PT, PT, -R14, -0x43300000, RZ ;  /* 0xbcd000000e027810 */ /* 0x000fc80007ffe1ff */
[----:B------:R-:W-:-:S04]  /*07d0*/  FSETP.NEU.AND P0, PT, |R3|, R2, PT ;  /* 0x000000020300720b */ /* 0x000fc80003f0d200 */
[----:B------:R-:W-:Y:S02]  /*07e0*/  FSEL R12, R6, R12, !P0 ;  /* 0x0000000c060c7208 */ /* 0x000fe40004000000 */
[----:B------:R-:W-:Y:S01]  /*07f0*/  FSEL R13, R9, R13, !P0 ;  /* 0x0000000d090d7208 */ /* 0x000fe20004000000 */
[----:B------:R-:W-:Y:S06]  /*0800*/  BRA `(.L_x_7) ;  /* 0x0000000000447947 */ /* 0x000fec0003800000 */
.L_x_6:
[----:B------:R-:W-:-:S14]  /*0810*/  DSETP.NAN.AND P0, PT, R6, R6, PT ;  /* 0x000000060600722a */ /* 0x000fdc0003f08000 */
[----:B------:R-:W-:Y:S05]  /*0820*/  @P0 BRA `(.L_x_8) ;  /* 0x0000000000340947 */ /* 0x000fea0003800000 */
[----:B------:R-:W-:Y:S01]  /*0830*/  ISETP.NE.AND P0, PT, R18, R19, PT ;  /* 0x000000131200720c */ /* 0x000fe20003f05270 */
[----:B------:R-:W-:Y:S02]  /*0840*/  IMAD.MOV.U32 R12, RZ, RZ, 0x0 ;  /* 0x00000000ff0c7424 */ /* 0x000fe400078e00ff */
[----:B------:R-:W-:-:S10]  /*0850*/  IMAD.MOV.U32 R13, RZ, RZ, -0x80000 ;  /* 0xfff80000ff0d7424 */ /* 0x000fd400078e00ff */
[----:B------:R-:W-:Y:S05]  /*0860*/  @!P0 BRA `(.L_x_7) ;  /* 0x00000000002c8947 */ /* 0x000fea0003800000 */
[----:B------:R-:W-:Y:S02]  /*0870*/  ISETP.NE.AND P0, PT, R18, 0x7ff00000, PT ;  /* 0x7ff000001200780c */ /* 0x000fe40003f05270 */
[----:B------:R-:W-:Y:S02]  /*0880*/  LOP3.LUT R6, R7, 0x407f4000, RZ, 0x3c, !PT ;  /* 0x407f400007067812 */ /* 0x000fe400078e3cff */
[----:B------:R-:W-:Y:S02]  /*0890*/  ISETP.EQ.OR P0, PT, R19, RZ, !P0 ;  /* 0x000000ff1300720c */ /* 0x000fe40004702670 */
[----:B------:R-:W-:-:S11]  /*08a0*/  LOP3.LUT R13, R6, 0x80000000, RZ, 0xc0, !PT ;  /* 0x80000000060d7812 */ /* 0x000fd600078ec0ff */
[----:B------:R-:W-:Y:S01]  /*08b0*/  @P0 LOP3.LUT R2, R13, 0x7ff00000, RZ, 0xfc, !PT ;  /* 0x7ff000000d020812 */ /* 0x000fe200078efcff */
[----:B------:R-:W-:Y:S02]  /*08c0*/  @!P0 IMAD.MOV.U32 R12, RZ, RZ, RZ ;  /* 0x000000ffff0c8224 */ /* 0x000fe400078e00ff */
[----:B------:R-:W-:Y:S02]  /*08d0*/  @P0 IMAD.MOV.U32 R12, RZ, RZ, RZ ;  /* 0x000000ffff0c0224 */ /* 0x000fe400078e00ff */
[----:B------:R-:W-:Y:S01]  /*08e0*/  @P0 IMAD.MOV.U32 R13, RZ, RZ, R2 ;  /* 0x000000ffff0d0224 */ /* 0x000fe200078e0002 */
[----:B------:R-:W-:Y:S06]  /*08f0*/  BRA `(.L_x_7) ;  /* 0x0000000000087947 */ /* 0x000fec0003800000 */
.L_x_8:
[----:B------:R-:W-:Y:S01]  /*0900*/  LOP3.LUT R13, R7, 0x80000, RZ, 0xfc, !PT ;  /* 0x00080000070d7812 */ /* 0x000fe200078efcff */
[----:B------:R-:W-:-:S07]  /*0910*/  IMAD.MOV.U32 R12, RZ, RZ, R6 ;  /* 0x000000ffff0c7224 */ /* 0x000fce00078e0006 */
.L_x_7:
[----:B------:R-:W-:Y:S05]  /*0920*/  BSYNC.RECONVERGENT B2 ;  /* 0x0000000000027941 */ /* 0x000fea0003800200 */
.L_x_5:
[----:B------:R-:W-:Y:S02]  /*0930*/  IMAD.MOV.U32 R2, RZ, RZ, R0 ;  /* 0x000000ffff027224 */ /* 0x000fe400078e0000 */
[----:B------:R-:W-:-:S04]  /*0940*/  IMAD.MOV.U32 R3, RZ, RZ, 0x0 ;  /* 0x00000000ff037424 */ /* 0x000fc800078e00ff */
[----:B------:R-:W-:Y:S05]  /*0950*/  RET.REL.NODEC R2 `(kernel) ;  /* 0xfffffff402a87950 */ /* 0x000fea0003c3ffff */
.L_x_9:
[----:B------:R-:W-:-:S00]  /*0960*/  BRA `(.L_x_9) ;  /* 0xfffffffc00fc7947 */ /* 0x000fc0000383ffff */
[----:B------:R-:W-:-:S00]  /*0970*/  NOP ;  /* 0x0000000000007918 */ /* 0x000fc00000000000 */
        /* <DEDUP_REMOVED lines=8> */
.L_x_10:


//--------------------- .nv.shared.reserved.0     --------------------------
	.section	.nv.shared.reserved.0,"aw",@nobits
	.weak		__nv_reservedSMEM_offset_0_alias
	.size		__nv_reservedSMEM_offset_0_alias, 0, 64
	.other		__nv_reservedSMEM_offset_0_alias,@"STO_CUDA_RESERVED_SHARED STV_DEFAULT"
__nv_reservedSMEM_offset_0_alias:
	.zero		0
	.zero		64


//--------------------- .nv.constant0.kernel      --------------------------
	.section	.nv.constant0.kernel,"a",@progbits
	.sectionflags	@""
	.align	4
.nv.constant0.kernel:
	.zero		936


//--------------------- SYMBOLS --------------------------

	.type		.nv.reservedSmem.offset0,@object
	.size		.nv.reservedSmem.offset0,0x4
